//
// Generated by NVIDIA NVVM Compiler
//
// Compiler Build ID: CL-36424714
// Cuda compilation tools, release 13.0, V13.0.88
// Based on NVVM 20.0.0
//

.version 9.0
.target sm_100
.address_size 64

	// .globl	_Z12reduce_blockPKiPii
.extern .shared .align 16 .b8 sdata[];

.visible .entry _Z12reduce_blockPKiPii(
	.param .u64 .ptr .align 1 _Z12reduce_blockPKiPii_param_0,
	.param .u64 .ptr .align 1 _Z12reduce_blockPKiPii_param_1,
	.param .u32 _Z12reduce_blockPKiPii_param_2
)
{
	.reg .pred 	%p<6>;
	.reg .b32 	%r<28>;
	.reg .b64 	%rd<9>;

	ld.param.u64 	%rd1, [_Z12reduce_blockPKiPii_param_0];
	ld.param.u64 	%rd2, [_Z12reduce_blockPKiPii_param_1];
	ld.param.u32 	%r11, [_Z12reduce_blockPKiPii_param_2];
	mov.u32 	%r1, %tid.x;
	mov.u32 	%r2, %ctaid.x;
	mov.u32 	%r3, %ntid.x;
	mad.lo.s32 	%r4, %r2, %r3, %r1;
	setp.ge.s32 	%p1, %r4, %r11;
	mov.b32 	%r26, 0;
	@%p1 bra 	$L__BB0_2;
	cvta.to.global.u64 	%rd3, %rd1;
	mul.wide.s32 	%rd4, %r4, 4;
	add.s64 	%rd5, %rd3, %rd4;
	ld.global.u32 	%r26, [%rd5];
$L__BB0_2:
	shl.b32 	%r12, %r1, 2;
	mov.u32 	%r13, sdata;
	add.s32 	%r14, %r13, %r12;
	st.shared.u32 	[%r14], %r26;
	bar.sync 	0;
	setp.lt.u32 	%p2, %r3, 2;
	@%p2 bra 	$L__BB0_7;
	mov.b32 	%r27, 1;
$L__BB0_4:
	shl.b32 	%r8, %r27, 1;
	mul.lo.s32 	%r9, %r8, %r1;
	setp.ge.u32 	%p3, %r9, %r3;
	@%p3 bra 	$L__BB0_6;
	add.s32 	%r16, %r9, %r27;
	shl.b32 	%r17, %r16, 2;
	add.s32 	%r19, %r13, %r17;
	ld.shared.u32 	%r20, [%r19];
	shl.b32 	%r21, %r9, 2;
	add.s32 	%r22, %r13, %r21;
	ld.shared.u32 	%r23, [%r22];
	add.s32 	%r24, %r23, %r20;
	st.shared.u32 	[%r22], %r24;
$L__BB0_6:
	bar.sync 	0;
	setp.lt.u32 	%p4, %r8, %r3;
	mov.u32 	%r27, %r8;
	@%p4 bra 	$L__BB0_4;
$L__BB0_7:
	setp.ne.s32 	%p5, %r1, 0;
	@%p5 bra 	$L__BB0_9;
	ld.shared.u32 	%r25, [sdata];
	cvta.to.global.u64 	%rd6, %rd2;
	mul.wide.u32 	%rd7, %r2, 4;
	add.s64 	%rd8, %rd6, %rd7;
	st.global.u32 	[%rd8], %r25;
$L__BB0_9:
	ret;

}


// ===== COMPILED SASS (sm_100) =====

	.target	sm_100

	.elftype	@"ET_EXEC"


//--------------------- .note.nv.tkinfo           --------------------------
	.section	.note.nv.tkinfo,"",@"SHT_NOTE"
	.sectionflags	@"SHF_NOTE_NV_TKINFO"
	.tkinfo
        /*0018*/ 	.word	0x00000002
        /*0030*/ 	.string	""
        /*0030*/ 	.string	"ptxas"
        /*0030*/ 	.string	"Cuda compilation tools, release 13.0, V13.0.88"
        /*0030*/ 	.string	"Build cuda_13.0.r13.0/compiler.36424714_0"
        /*0030*/ 	.string	"-arch sm_100 -m 64 "



//--------------------- .note.nv.cuinfo           --------------------------
	.section	.note.nv.cuinfo,"",@"SHT_NOTE"
	.sectionflags	@"SHF_NOTE_NV_CUINFO"
        /*0018*/ 	.short	0x0002
        /*001a*/ 	.short	0x0064
        /*001c*/ 	.short	0x0082
	.zero		2


//--------------------- .nv.info                  --------------------------
	.section	.nv.info,"",@"SHT_CUDA_INFO"
	.align	4


	//----- nvinfo : EIATTR_REGCOUNT
	.align		4
        /*0000*/ 	.byte	0x04, 0x2f
        /*0002*/ 	.short	(.L_1 - .L_0)
	.align		4
.L_0:
        /*0004*/ 	.word	index@(_Z12reduce_blockPKiPii)
        /*0008*/ 	.word	0x0000000a


	//----- nvinfo : EIATTR_FRAME_SIZE
	.align		4
.L_1:
        /*000c*/ 	.byte	0x04, 0x11
        /*000e*/ 	.short	(.L_3 - .L_2)
	.align		4
.L_2:
        /*0010*/ 	.word	index@(_Z12reduce_blockPKiPii)
        /*0014*/ 	.word	0x00000000


	//----- nvinfo : EIATTR_MIN_STACK_SIZE
	.align		4
.L_3:
        /*0018*/ 	.byte	0x04, 0x12
        /*001a*/ 	.short	(.L_5 - .L_4)
	.align		4
.L_4:
        /*001c*/ 	.word	index@(_Z12reduce_blockPKiPii)
        /*0020*/ 	.word	0x00000000
.L_5:


//--------------------- .nv.compat                --------------------------
	.section	.nv.compat,"",@"SHT_CUDA_COMPAT_INFO"
	.align	4
        /*0000*/ 	.byte	0x02, 0x09, 0x00, 0x00, 0x02, 0x02, 0x01, 0x00, 0x02, 0x05, 0x05, 0x00, 0x03, 0x07, 0x01, 0x01
        /*0010*/ 	.byte	0x02, 0x03, 0x00, 0x00, 0x02, 0x06, 0x01, 0x00, 0x04, 0x0b, 0x08, 0x00, 0x09, 0x00, 0x00, 0x00
        /*0020*/ 	.byte	0x00, 0x00, 0x00, 0x00


//--------------------- .nv.info._Z12reduce_blockPKiPii --------------------------
	.section	.nv.info._Z12reduce_blockPKiPii,"",@"SHT_CUDA_INFO"
	.sectionflags	@""
	.align	4


	//----- nvinfo : EIATTR_CUDA_API_VERSION
	.align		4
        /*0000*/ 	.byte	0x04, 0x37
        /*0002*/ 	.short	(.L_7 - .L_6)
.L_6:
        /*0004*/ 	.word	0x00000082


	//----- nvinfo : EIATTR_KPARAM_INFO
	.align		4
.L_7:
        /*0008*/ 	.byte	0x04, 0x17
        /*000a*/ 	.short	(.L_9 - .L_8)
.L_8:
        /*000c*/ 	.word	0x00000000
        /*0010*/ 	.short	0x0002
        /*0012*/ 	.short	0x0010
        /*0014*/ 	.byte	0x00, 0xf0, 0x11, 0x00


	//----- nvinfo : EIATTR_KPARAM_INFO
	.align		4
.L_9:
        /*0018*/ 	.byte	0x04, 0x17
        /*001a*/ 	.short	(.L_11 - .L_10)
.L_10:
        /*001c*/ 	.word	0x00000000
        /*0020*/ 	.short	0x0001
        /*0022*/ 	.short	0x0008
        /*0024*/ 	.byte	0x00, 0xf5, 0x21, 0x00


	//----- nvinfo : EIATTR_KPARAM_INFO
	.align		4
.L_11:
        /*0028*/ 	.byte	0x04, 0x17
        /*002a*/ 	.short	(.L_13 - .L_12)
.L_12:
        /*002c*/ 	.word	0x00000000
        /*0030*/ 	.short	0x0000
        /*0032*/ 	.short	0x0000
        /*0034*/ 	.byte	0x00, 0xf5, 0x21, 0x00


	//----- nvinfo : EIATTR_SPARSE_MMA_MASK
	.align		4
.L_13:
        /*0038*/ 	.byte	0x03, 0x50
        /*003a*/ 	.short	0x0000


	//----- nvinfo : EIATTR_MAXREG_COUNT
	.align		4
        /*003c*/ 	.byte	0x03, 0x1b
        /*003e*/ 	.short	0x00ff


	//----- nvinfo : EIATTR_NUM_BARRIERS
	.align		4
        /*0040*/ 	.byte	0x02, 0x4c
        /*0042*/ 	.byte	0x01
	.zero		1


	//----- nvinfo : EIATTR_MERCURY_ISA_VERSION
	.align		4
        /*0044*/ 	.byte	0x03, 0x5f
        /*0046*/ 	.short	0x0101


	//----- nvinfo : EIATTR_VRC_CTA_INIT_COUNT
	.align		4
        /*0048*/ 	.byte	0x02, 0x4a
	.zero		1
	.zero		1


	//----- nvinfo : EIATTR_EXIT_INSTR_OFFSETS
	.align		4
        /*004c*/ 	.byte	0x04, 0x1c
        /*004e*/ 	.short	(.L_15 - .L_14)


	//   ....[0]....
.L_14:
        /*0050*/ 	.word	0x00000240


	//   ....[1]....
        /*0054*/ 	.word	0x000002c0


	//----- nvinfo : EIATTR_CBANK_PARAM_SIZE
	.align		4
.L_15:
        /*0058*/ 	.byte	0x03, 0x19
        /*005a*/ 	.short	0x0014


	//----- nvinfo : EIATTR_PARAM_CBANK
	.align		4
        /*005c*/ 	.byte	0x04, 0x0a
        /*005e*/ 	.short	(.L_17 - .L_16)
	.align		4
.L_16:
        /*0060*/ 	.word	index@(.nv.constant0._Z12reduce_blockPKiPii)
        /*0064*/ 	.short	0x0380
        /*0066*/ 	.short	0x0014


	//----- nvinfo : EIATTR_SW_WAR
	.align		4
.L_17:
        /*0068*/ 	.byte	0x04, 0x36
        /*006a*/ 	.short	(.L_19 - .L_18)
.L_18:
        /*006c*/ 	.word	0x00000008
.L_19:


//--------------------- .nv.callgraph             --------------------------
	.section	.nv.callgraph,"",@"SHT_CUDA_CALLGRAPH"
	.align	4
	.sectionentsize	8
	.align		4
        /*0000*/ 	.word	0x00000000
	.align		4
        /*0004*/ 	.word	0xffffffff
	.align		4
        /*0008*/ 	.word	0x00000000
	.align		4
        /*000c*/ 	.word	0xfffffffe
	.align		4
        /*0010*/ 	.word	0x00000000
	.align		4
        /*0014*/ 	.word	0xfffffffd
	.align		4
        /*0018*/ 	.word	0x00000000
	.align		4
        /*001c*/ 	.word	0xfffffffc


//--------------------- .text._Z12reduce_blockPKiPii --------------------------
	.section	.text._Z12reduce_blockPKiPii,"ax",@progbits
	.align	128
        .global         _Z12reduce_blockPKiPii
        .type           _Z12reduce_blockPKiPii,@function
        .size           _Z12reduce_blockPKiPii,(.L_x_3 - _Z12reduce_blockPKiPii)
        .other          _Z12reduce_blockPKiPii,@"STO_CUDA_ENTRY STV_DEFAULT"
_Z12reduce_blockPKiPii:
.text._Z12reduce_blockPKiPii:
[----:B------:R-:W-:Y:S01]  /*0000*/  LDC R1, c[0x0][0x37c] ;  /* 0x0000df00ff017b82 */ /* 0x000fe20000000800 */
[----:B------:R-:W0:Y:S01]  /*0010*/  S2R R4, SR_TID.X ;  /* 0x0000000000047919 */ /* 0x000e220000002100 */
[----:B------:R-:W0:Y:S01]  /*0020*/  LDCU UR7, c[0x0][0x360] ;  /* 0x00006c00ff0777ac */ /* 0x000e220008000800 */
[----:B------:R-:W-:Y:S01]  /*0030*/  IMAD.MOV.U32 R0, RZ, RZ, RZ ;  /* 0x000000ffff007224 */ /* 0x000fe200078e00ff */
[----:B------:R-:W0:Y:S01]  /*0040*/  S2R R7, SR_CTAID.X ;  /* 0x0000000000077919 */ /* 0x000e220000002500 */
[----:B------:R-:W1:Y:S01]  /*0050*/  LDCU UR4, c[0x0][0x390] ;  /* 0x00007200ff0477ac */ /* 0x000e620008000800 */
[----:B------:R-:W2:Y:S01]  /*0060*/  LDCU.64 UR8, c[0x0][0x358] ;  /* 0x00006b00ff0877ac */ /* 0x000ea20008000a00 */
[----:B0-----:R-:W-:-:S05]  /*0070*/  IMAD R5, R7, UR7, R4 ;  /* 0x0000000707057c24 */ /* 0x001fca000f8e0204 */
[----:B-1----:R-:W-:-:S13]  /*0080*/  ISETP.GE.AND P0, PT, R5, UR4, PT ;  /* 0x0000000405007c0c */ /* 0x002fda000bf06270 */
[----:B------:R-:W0:Y:S02]  /*0090*/  @!P0 LDC.64 R2, c[0x0][0x380] ;  /* 0x0000e000ff028b82 */ /* 0x000e240000000a00 */
[----:B0-----:R-:W-:-:S05]  /*00a0*/  @!P0 IMAD.WIDE R2, R5, 0x4, R2 ;  /* 0x0000000405028825 */ /* 0x001fca00078e0202 */
[----:B--2---:R-:W2:Y:S01]  /*00b0*/  @!P0 LDG.E R0, desc[UR8][R2.64] ;  /* 0x0000000802008981 */ /* 0x004ea2000c1e1900 */
[----:B------:R-:W0:Y:S01]  /*00c0*/  S2UR UR5, SR_CgaCtaId ;  /* 0x00000000000579c3 */ /* 0x000e220000008800 */
[----:B------:R-:W-:Y:S01]  /*00d0*/  UMOV UR4, 0x400 ;  /* 0x0000040000047882 */ /* 0x000fe20000000000 */
[----:B------:R-:W-:Y:S01]  /*00e0*/  UISETP.GE.U32.AND UP0, UPT, UR7, 0x2, UPT ;  /* 0x000000020700788c */ /* 0x000fe2000bf06070 */
[----:B------:R-:W-:Y:S01]  /*00f0*/  ISETP.NE.AND P1, PT, R4, RZ, PT ;  /* 0x000000ff0400720c */ /* 0x000fe20003f25270 */
[----:B0-----:R-:W-:-:S06]  /*0100*/  ULEA UR4, UR5, UR4, 0x18 ;  /* 0x0000000405047291 */ /* 0x001fcc000f8ec0ff */
[----:B------:R-:W-:-:S05]  /*0110*/  LEA R5, R4, UR4, 0x2 ;  /* 0x0000000404057c11 */ /* 0x000fca000f8e10ff */
[----:B--2---:R0:W-:Y:S01]  /*0120*/  STS [R5], R0 ;  /* 0x0000000005007388 */ /* 0x0041e20000000800 */
[----:B------:R-:W-:Y:S06]  /*0130*/  BAR.SYNC.DEFER_BLOCKING 0x0 ;  /* 0x0000000000007b1d */ /* 0x000fec0000010000 */
[----:B------:R-:W-:Y:S05]  /*0140*/  BRA.U !UP0, `(.L_x_0) ;  /* 0x00000001083c7547 */ /* 0x000fea000b800000 */
[----:B------:R-:W-:-:S05]  /*0150*/  UMOV UR5, 0x1 ;  /* 0x0000000100057882 */ /* 0x000fca0000000000 */
.L_x_1:
[----:B------:R-:W-:-:S04]  /*0160*/  USHF.L.U32 UR6, UR5, 0x1, URZ ;  /* 0x0000000105067899 */ /* 0x000fc800080006ff */
[----:B------:R-:W-:Y:S02]  /*0170*/  UISETP.GE.U32.AND UP0, UPT, UR6, UR7, UPT ;  /* 0x000000070600728c */ /* 0x000fe4000bf06070 */
[----:B-1----:R-:W-:-:S05]  /*0180*/  IMAD R2, R4, UR6, RZ ;  /* 0x0000000604027c24 */ /* 0x002fca000f8e02ff */
[----:B------:R-:W-:-:S13]  /*0190*/  ISETP.GE.U32.AND P0, PT, R2, UR7, PT ;  /* 0x0000000702007c0c */ /* 0x000fda000bf06070 */
[C---:B0-----:R-:W-:Y:S01]  /*01a0*/  @!P0 IADD3 R0, PT, PT, R2.reuse, UR5, RZ ;  /* 0x0000000502008c10 */ /* 0x041fe2000fffe0ff */
[----:B------:R-:W-:Y:S01]  /*01b0*/  UMOV UR5, UR6 ;  /* 0x0000000600057c82 */ /* 0x000fe20008000000 */
[----:B------:R-:W-:Y:S02]  /*01c0*/  @!P0 LEA R2, R2, UR4, 0x2 ;  /* 0x0000000402028c11 */ /* 0x000fe4000f8e10ff */
[----:B------:R-:W-:-:S03]  /*01d0*/  @!P0 LEA R0, R0, UR4, 0x2 ;  /* 0x0000000400008c11 */ /* 0x000fc6000f8e10ff */
[----:B------:R-:W-:Y:S04]  /*01e0*/  @!P0 LDS R3, [R2] ;  /* 0x0000000002038984 */ /* 0x000fe80000000800 */
[----:B------:R-:W0:Y:S02]  /*01f0*/  @!P0 LDS R0, [R0] ;  /* 0x0000000000008984 */ /* 0x000e240000000800 */
[----:B0-----:R-:W-:-:S05]  /*0200*/  @!P0 IMAD.IADD R3, R0, 0x1, R3 ;  /* 0x0000000100038824 */ /* 0x001fca00078e0203 */
[----:B------:R1:W-:Y:S01]  /*0210*/  @!P0 STS [R2], R3 ;  /* 0x0000000302008388 */ /* 0x0003e20000000800 */
[----:B------:R-:W-:Y:S06]  /*0220*/  BAR.SYNC.DEFER_BLOCKING 0x0 ;  /* 0x0000000000007b1d */ /* 0x000fec0000010000 */
[----:B------:R-:W-:Y:S05]  /*0230*/  BRA.U !UP0, `(.L_x_1) ;  /* 0xfffffffd08c87547 */ /* 0x000fea000b83ffff */
.L_x_0:
[----:B------:R-:W-:Y:S05]  /*0240*/  @P1 EXIT ;  /* 0x000000000000194d */ /* 0x000fea0003800000 */
[----:B------:R-:W2:Y:S01]  /*0250*/  S2UR UR5, SR_CgaCtaId ;  /* 0x00000000000579c3 */ /* 0x000ea20000008800 */
[----:B------:R-:W-:-:S07]  /*0260*/  UMOV UR4, 0x400 ;  /* 0x0000040000047882 */ /* 0x000fce0000000000 */
[----:B-1----:R-:W1:Y:S01]  /*0270*/  LDC.64 R2, c[0x0][0x388] ;  /* 0x0000e200ff027b82 */ /* 0x002e620000000a00 */
[----:B--2---:R-:W-:Y:S01]  /*0280*/  ULEA UR4, UR5, UR4, 0x18 ;  /* 0x0000000405047291 */ /* 0x004fe2000f8ec0ff */
[----:B-1----:R-:W-:-:S08]  /*0290*/  IMAD.WIDE.U32 R2, R7, 0x4, R2 ;  /* 0x0000000407027825 */ /* 0x002fd000078e0002 */
[----:B0-----:R-:W0:Y:S04]  /*02a0*/  LDS R5, [UR4] ;  /* 0x00000004ff057984 */ /* 0x001e280008000800 */
[----:B0-----:R-:W-:Y:S01]  /*02b0*/  STG.E desc[UR8][R2.64], R5 ;  /* 0x0000000502007986 */ /* 0x001fe2000c101908 */
[----:B------:R-:W-:Y:S05]  /*02c0*/  EXIT ;  /* 0x000000000000794d */ /* 0x000fea0003800000 */
.L_x_2:
[----:B------:R-:W-:-:S00]  /*02d0*/  BRA `(.L_x_2) ;  /* 0xfffffffc00fc7947 */ /* 0x000fc0000383ffff */
[----:B------:R-:W-:-:S00]  /*02e0*/  NOP ;  /* 0x0000000000007918 */ /* 0x000fc00000000000 */
        /* <DEDUP_REMOVED lines=9> */
.L_x_3:


//--------------------- .nv.shared._Z12reduce_blockPKiPii --------------------------
	.section	.nv.shared._Z12reduce_blockPKiPii,"aw",@nobits
	.sectionflags	@""
	.align	16
	.zero		1024


//--------------------- .nv.shared.reserved.0     --------------------------
	.section	.nv.shared.reserved.0,"aw",@nobits
	.weak		__nv_reservedSMEM_offset_0_alias
	.size		__nv_reservedSMEM_offset_0_alias, 0, 64
	.other		__nv_reservedSMEM_offset_0_alias,@"STO_CUDA_RESERVED_SHARED STV_DEFAULT"
__nv_reservedSMEM_offset_0_alias:
	.zero		0
	.zero		64


//--------------------- .nv.constant0._Z12reduce_blockPKiPii --------------------------
	.section	.nv.constant0._Z12reduce_blockPKiPii,"a",@progbits
	.sectionflags	@""
	.align	4
.nv.constant0._Z12reduce_blockPKiPii:
	.zero		916


//--------------------- SYMBOLS --------------------------

	.type		.nv.reservedSmem.offset0,@object
	.size		.nv.reservedSmem.offset0,0x4
	.type		.nv.reservedSmem.cap,@object
	.size		.nv.reservedSmem.cap,0x4
